//
// Generated by NVIDIA NVVM Compiler
//
// Compiler Build ID: CL-36424714
// Cuda compilation tools, release 13.0, V13.0.88
// Based on NVVM 20.0.0
//

.version 9.0
.target sm_100
.address_size 64

	// .globl	_Z9matmul_smPfS_S_mmm
// _ZZ9matmul_smPfS_S_mmmE5tileA has been demoted
// _ZZ9matmul_smPfS_S_mmmE5tileB has been demoted

.visible .entry _Z9matmul_smPfS_S_mmm(
	.param .u64 .ptr .align 1 _Z9matmul_smPfS_S_mmm_param_0,
	.param .u64 .ptr .align 1 _Z9matmul_smPfS_S_mmm_param_1,
	.param .u64 .ptr .align 1 _Z9matmul_smPfS_S_mmm_param_2,
	.param .u64 _Z9matmul_smPfS_S_mmm_param_3,
	.param .u64 _Z9matmul_smPfS_S_mmm_param_4,
	.param .u64 _Z9matmul_smPfS_S_mmm_param_5
)
{
	.reg .pred 	%p<12>;
	.reg .b32 	%r<23>;
	.reg .b32 	%f<111>;
	.reg .b64 	%rd<48>;
	// demoted variable
	.shared .align 4 .b8 _ZZ9matmul_smPfS_S_mmmE5tileA[4096];
	// demoted variable
	.shared .align 4 .b8 _ZZ9matmul_smPfS_S_mmmE5tileB[4096];
	ld.param.u64 	%rd25, [_Z9matmul_smPfS_S_mmm_param_4];
	ld.param.u64 	%rd26, [_Z9matmul_smPfS_S_mmm_param_5];
	mov.u32 	%r5, %ctaid.y;
	mov.u32 	%r6, %ntid.y;
	mov.u32 	%r1, %tid.y;
	mad.lo.s32 	%r7, %r5, %r6, %r1;
	cvt.u64.u32 	%rd1, %r7;
	mov.u32 	%r8, %ctaid.x;
	mov.u32 	%r9, %ntid.x;
	mov.u32 	%r2, %tid.x;
	mad.lo.s32 	%r10, %r8, %r9, %r2;
	cvt.u64.u32 	%rd2, %r10;
	add.s64 	%rd3, %rd25, 31;
	setp.lt.u64 	%p1, %rd3, 32;
	mov.f32 	%f110, 0f00000000;
	@%p1 bra 	$L__BB0_7;
	ld.param.u64 	%rd41, [_Z9matmul_smPfS_S_mmm_param_3];
	ld.param.u64 	%rd39, [_Z9matmul_smPfS_S_mmm_param_1];
	ld.param.u64 	%rd38, [_Z9matmul_smPfS_S_mmm_param_0];
	mul.lo.s64 	%rd4, %rd25, %rd1;
	cvt.u64.u32 	%rd43, %r2;
	mul.lo.s64 	%rd6, %rd25, %rd41;
	shl.b32 	%r11, %r1, 7;
	mov.u32 	%r12, _ZZ9matmul_smPfS_S_mmmE5tileA;
	add.s32 	%r3, %r12, %r11;
	cvt.u64.u32 	%rd45, %r1;
	mov.u32 	%r13, _ZZ9matmul_smPfS_S_mmmE5tileB;
	add.s32 	%r14, %r13, %r11;
	shl.b32 	%r15, %r2, 2;
	add.s32 	%r4, %r14, %r15;
	mad.lo.s64 	%rd27, %rd26, %rd45, %rd2;
	shl.b64 	%rd28, %rd27, 2;
	cvta.to.global.u64 	%rd29, %rd39;
	add.s64 	%rd46, %rd29, %rd28;
	add.s64 	%rd30, %rd4, %rd43;
	shl.b64 	%rd31, %rd30, 2;
	cvta.to.global.u64 	%rd32, %rd38;
	add.s64 	%rd44, %rd32, %rd31;
	shr.u64 	%rd47, %rd3, 5;
	mov.f32 	%f110, 0f00000000;
	add.s32 	%r18, %r3, %r15;
$L__BB0_2:
	setp.ge.u64 	%p2, %rd4, %rd6;
	setp.ge.u64 	%p3, %rd43, %rd25;
	mov.f32 	%f108, 0f00000000;
	or.pred  	%p4, %p2, %p3;
	@%p4 bra 	$L__BB0_4;
	ld.global.f32 	%f108, [%rd44];
$L__BB0_4:
	setp.le.u64 	%p5, %rd26, %rd2;
	st.shared.f32 	[%r18], %f108;
	setp.ge.u64 	%p6, %rd45, %rd25;
	mov.f32 	%f109, 0f00000000;
	or.pred  	%p7, %p5, %p6;
	@%p7 bra 	$L__BB0_6;
	ld.global.f32 	%f109, [%rd46];
$L__BB0_6:
	st.shared.f32 	[%r4], %f109;
	bar.sync 	0;
	ld.shared.f32 	%f12, [%r3];
	mov.u32 	%r21, _ZZ9matmul_smPfS_S_mmmE5tileB;
	add.s32 	%r22, %r21, %r15;
	ld.shared.f32 	%f13, [%r22];
	fma.rn.f32 	%f14, %f12, %f13, %f110;
	ld.shared.f32 	%f15, [%r3+4];
	ld.shared.f32 	%f16, [%r22+128];
	fma.rn.f32 	%f17, %f15, %f16, %f14;
	ld.shared.f32 	%f18, [%r3+8];
	ld.shared.f32 	%f19, [%r22+256];
	fma.rn.f32 	%f20, %f18, %f19, %f17;
	ld.shared.f32 	%f21, [%r3+12];
	ld.shared.f32 	%f22, [%r22+384];
	fma.rn.f32 	%f23, %f21, %f22, %f20;
	ld.shared.f32 	%f24, [%r3+16];
	ld.shared.f32 	%f25, [%r22+512];
	fma.rn.f32 	%f26, %f24, %f25, %f23;
	ld.shared.f32 	%f27, [%r3+20];
	ld.shared.f32 	%f28, [%r22+640];
	fma.rn.f32 	%f29, %f27, %f28, %f26;
	ld.shared.f32 	%f30, [%r3+24];
	ld.shared.f32 	%f31, [%r22+768];
	fma.rn.f32 	%f32, %f30, %f31, %f29;
	ld.shared.f32 	%f33, [%r3+28];
	ld.shared.f32 	%f34, [%r22+896];
	fma.rn.f32 	%f35, %f33, %f34, %f32;
	ld.shared.f32 	%f36, [%r3+32];
	ld.shared.f32 	%f37, [%r22+1024];
	fma.rn.f32 	%f38, %f36, %f37, %f35;
	ld.shared.f32 	%f39, [%r3+36];
	ld.shared.f32 	%f40, [%r22+1152];
	fma.rn.f32 	%f41, %f39, %f40, %f38;
	ld.shared.f32 	%f42, [%r3+40];
	ld.shared.f32 	%f43, [%r22+1280];
	fma.rn.f32 	%f44, %f42, %f43, %f41;
	ld.shared.f32 	%f45, [%r3+44];
	ld.shared.f32 	%f46, [%r22+1408];
	fma.rn.f32 	%f47, %f45, %f46, %f44;
	ld.shared.f32 	%f48, [%r3+48];
	ld.shared.f32 	%f49, [%r22+1536];
	fma.rn.f32 	%f50, %f48, %f49, %f47;
	ld.shared.f32 	%f51, [%r3+52];
	ld.shared.f32 	%f52, [%r22+1664];
	fma.rn.f32 	%f53, %f51, %f52, %f50;
	ld.shared.f32 	%f54, [%r3+56];
	ld.shared.f32 	%f55, [%r22+1792];
	fma.rn.f32 	%f56, %f54, %f55, %f53;
	ld.shared.f32 	%f57, [%r3+60];
	ld.shared.f32 	%f58, [%r22+1920];
	fma.rn.f32 	%f59, %f57, %f58, %f56;
	ld.shared.f32 	%f60, [%r3+64];
	ld.shared.f32 	%f61, [%r22+2048];
	fma.rn.f32 	%f62, %f60, %f61, %f59;
	ld.shared.f32 	%f63, [%r3+68];
	ld.shared.f32 	%f64, [%r22+2176];
	fma.rn.f32 	%f65, %f63, %f64, %f62;
	ld.shared.f32 	%f66, [%r3+72];
	ld.shared.f32 	%f67, [%r22+2304];
	fma.rn.f32 	%f68, %f66, %f67, %f65;
	ld.shared.f32 	%f69, [%r3+76];
	ld.shared.f32 	%f70, [%r22+2432];
	fma.rn.f32 	%f71, %f69, %f70, %f68;
	ld.shared.f32 	%f72, [%r3+80];
	ld.shared.f32 	%f73, [%r22+2560];
	fma.rn.f32 	%f74, %f72, %f73, %f71;
	ld.shared.f32 	%f75, [%r3+84];
	ld.shared.f32 	%f76, [%r22+2688];
	fma.rn.f32 	%f77, %f75, %f76, %f74;
	ld.shared.f32 	%f78, [%r3+88];
	ld.shared.f32 	%f79, [%r22+2816];
	fma.rn.f32 	%f80, %f78, %f79, %f77;
	ld.shared.f32 	%f81, [%r3+92];
	ld.shared.f32 	%f82, [%r22+2944];
	fma.rn.f32 	%f83, %f81, %f82, %f80;
	ld.shared.f32 	%f84, [%r3+96];
	ld.shared.f32 	%f85, [%r22+3072];
	fma.rn.f32 	%f86, %f84, %f85, %f83;
	ld.shared.f32 	%f87, [%r3+100];
	ld.shared.f32 	%f88, [%r22+3200];
	fma.rn.f32 	%f89, %f87, %f88, %f86;
	ld.shared.f32 	%f90, [%r3+104];
	ld.shared.f32 	%f91, [%r22+3328];
	fma.rn.f32 	%f92, %f90, %f91, %f89;
	ld.shared.f32 	%f93, [%r3+108];
	ld.shared.f32 	%f94, [%r22+3456];
	fma.rn.f32 	%f95, %f93, %f94, %f92;
	ld.shared.f32 	%f96, [%r3+112];
	ld.shared.f32 	%f97, [%r22+3584];
	fma.rn.f32 	%f98, %f96, %f97, %f95;
	ld.shared.f32 	%f99, [%r3+116];
	ld.shared.f32 	%f100, [%r22+3712];
	fma.rn.f32 	%f101, %f99, %f100, %f98;
	ld.shared.f32 	%f102, [%r3+120];
	ld.shared.f32 	%f103, [%r22+3840];
	fma.rn.f32 	%f104, %f102, %f103, %f101;
	ld.shared.f32 	%f105, [%r3+124];
	ld.shared.f32 	%f106, [%r22+3968];
	fma.rn.f32 	%f110, %f105, %f106, %f104;
	bar.sync 	0;
	add.s64 	%rd47, %rd47, -1;
	shl.b64 	%rd33, %rd26, 7;
	add.s64 	%rd46, %rd46, %rd33;
	add.s64 	%rd45, %rd45, 32;
	add.s64 	%rd44, %rd44, 128;
	add.s64 	%rd43, %rd43, 32;
	setp.ne.s64 	%p8, %rd47, 0;
	@%p8 bra 	$L__BB0_2;
$L__BB0_7:
	ld.param.u64 	%rd42, [_Z9matmul_smPfS_S_mmm_param_3];
	setp.le.u64 	%p9, %rd42, %rd1;
	setp.le.u64 	%p10, %rd26, %rd2;
	or.pred  	%p11, %p9, %p10;
	@%p11 bra 	$L__BB0_9;
	ld.param.u64 	%rd40, [_Z9matmul_smPfS_S_mmm_param_2];
	mad.lo.s64 	%rd34, %rd26, %rd1, %rd2;
	cvta.to.global.u64 	%rd35, %rd40;
	shl.b64 	%rd36, %rd34, 2;
	add.s64 	%rd37, %rd35, %rd36;
	st.global.f32 	[%rd37], %f110;
$L__BB0_9:
	ret;

}


// ===== COMPILED SASS (sm_100) =====

	.target	sm_100

	.elftype	@"ET_EXEC"


//--------------------- .note.nv.tkinfo           --------------------------
	.section	.note.nv.tkinfo,"",@"SHT_NOTE"
	.sectionflags	@"SHF_NOTE_NV_TKINFO"
	.tkinfo
        /*0018*/ 	.word	0x00000002
        /*0030*/ 	.string	""
        /*0030*/ 	.string	"ptxas"
        /*0030*/ 	.string	"Cuda compilation tools, release 13.0, V13.0.88"
        /*0030*/ 	.string	"Build cuda_13.0.r13.0/compiler.36424714_0"
        /*0030*/ 	.string	"-arch sm_100 -m 64 "



//--------------------- .note.nv.cuinfo           --------------------------
	.section	.note.nv.cuinfo,"",@"SHT_NOTE"
	.sectionflags	@"SHF_NOTE_NV_CUINFO"
        /*0018*/ 	.short	0x0002
        /*001a*/ 	.short	0x0064
        /*001c*/ 	.short	0x0082
	.zero		2


//--------------------- .nv.info                  --------------------------
	.section	.nv.info,"",@"SHT_CUDA_INFO"
	.align	4


	//----- nvinfo : EIATTR_REGCOUNT
	.align		4
        /*0000*/ 	.byte	0x04, 0x2f
        /*0002*/ 	.short	(.L_1 - .L_0)
	.align		4
.L_0:
        /*0004*/ 	.word	index@(_Z9matmul_smPfS_S_mmm)
        /*0008*/ 	.word	0x00000020


	//----- nvinfo : EIATTR_FRAME_SIZE
	.align		4
.L_1:
        /*000c*/ 	.byte	0x04, 0x11
        /*000e*/ 	.short	(.L_3 - .L_2)
	.align		4
.L_2:
        /*0010*/ 	.word	index@(_Z9matmul_smPfS_S_mmm)
        /*0014*/ 	.word	0x00000000


	//----- nvinfo : EIATTR_MIN_STACK_SIZE
	.align		4
.L_3:
        /*0018*/ 	.byte	0x04, 0x12
        /*001a*/ 	.short	(.L_5 - .L_4)
	.align		4
.L_4:
        /*001c*/ 	.word	index@(_Z9matmul_smPfS_S_mmm)
        /*0020*/ 	.word	0x00000000
.L_5:


//--------------------- .nv.compat                --------------------------
	.section	.nv.compat,"",@"SHT_CUDA_COMPAT_INFO"
	.align	4
        /*0000*/ 	.byte	0x02, 0x09, 0x00, 0x00, 0x02, 0x02, 0x01, 0x00, 0x02, 0x05, 0x05, 0x00, 0x03, 0x07, 0x01, 0x01
        /*0010*/ 	.byte	0x02, 0x03, 0x00, 0x00, 0x02, 0x06, 0x01, 0x00, 0x04, 0x0b, 0x08, 0x00, 0x09, 0x00, 0x00, 0x00
        /*0020*/ 	.byte	0x00, 0x00, 0x00, 0x00


//--------------------- .nv.info._Z9matmul_smPfS_S_mmm --------------------------
	.section	.nv.info._Z9matmul_smPfS_S_mmm,"",@"SHT_CUDA_INFO"
	.sectionflags	@""
	.align	4


	//----- nvinfo : EIATTR_CUDA_API_VERSION
	.align		4
        /*0000*/ 	.byte	0x04, 0x37
        /*0002*/ 	.short	(.L_7 - .L_6)
.L_6:
        /*0004*/ 	.word	0x00000082


	//----- nvinfo : EIATTR_KPARAM_INFO
	.align		4
.L_7:
        /*0008*/ 	.byte	0x04, 0x17
        /*000a*/ 	.short	(.L_9 - .L_8)
.L_8:
        /*000c*/ 	.word	0x00000000
        /*0010*/ 	.short	0x0005
        /*0012*/ 	.short	0x0028
        /*0014*/ 	.byte	0x00, 0xf0, 0x21, 0x00


	//----- nvinfo : EIATTR_KPARAM_INFO
	.align		4
.L_9:
        /*0018*/ 	.byte	0x04, 0x17
        /*001a*/ 	.short	(.L_11 - .L_10)
.L_10:
        /*001c*/ 	.word	0x00000000
        /*0020*/ 	.short	0x0004
        /*0022*/ 	.short	0x0020
        /*0024*/ 	.byte	0x00, 0xf0, 0x21, 0x00


	//----- nvinfo : EIATTR_KPARAM_INFO
	.align		4
.L_11:
        /*0028*/ 	.byte	0x04, 0x17
        /*002a*/ 	.short	(.L_13 - .L_12)
.L_12:
        /*002c*/ 	.word	0x00000000
        /*0030*/ 	.short	0x0003
        /*0032*/ 	.short	0x0018
        /*0034*/ 	.byte	0x00, 0xf0, 0x21, 0x00


	//----- nvinfo : EIATTR_KPARAM_INFO
	.align		4
.L_13:
        /*0038*/ 	.byte	0x04, 0x17
        /*003a*/ 	.short	(.L_15 - .L_14)
.L_14:
        /*003c*/ 	.word	0x00000000
        /*0040*/ 	.short	0x0002
        /*0042*/ 	.short	0x0010
        /*0044*/ 	.byte	0x00, 0xf5, 0x21, 0x00


	//----- nvinfo : EIATTR_KPARAM_INFO
	.align		4
.L_15:
        /*0048*/ 	.byte	0x04, 0x17
        /*004a*/ 	.short	(.L_17 - .L_16)
.L_16:
        /*004c*/ 	.word	0x00000000
        /*0050*/ 	.short	0x0001
        /*0052*/ 	.short	0x0008
        /*0054*/ 	.byte	0x00, 0xf5, 0x21, 0x00


	//----- nvinfo : EIATTR_KPARAM_INFO
	.align		4
.L_17:
        /*0058*/ 	.byte	0x04, 0x17
        /*005a*/ 	.short	(.L_19 - .L_18)
.L_18:
        /*005c*/ 	.word	0x00000000
        /*0060*/ 	.short	0x0000
        /*0062*/ 	.short	0x0000
        /*0064*/ 	.byte	0x00, 0xf5, 0x21, 0x00


	//----- nvinfo : EIATTR_SPARSE_MMA_MASK
	.align		4
.L_19:
        /*0068*/ 	.byte	0x03, 0x50
        /*006a*/ 	.short	0x0000


	//----- nvinfo : EIATTR_MAXREG_COUNT
	.align		4
        /*006c*/ 	.byte	0x03, 0x1b
        /*006e*/ 	.short	0x00ff


	//----- nvinfo : EIATTR_NUM_BARRIERS
	.align		4
        /*0070*/ 	.byte	0x02, 0x4c
        /*0072*/ 	.byte	0x01
	.zero		1


	//----- nvinfo : EIATTR_MERCURY_ISA_VERSION
	.align		4
        /*0074*/ 	.byte	0x03, 0x5f
        /*0076*/ 	.short	0x0101


	//----- nvinfo : EIATTR_VRC_CTA_INIT_COUNT
	.align		4
        /*0078*/ 	.byte	0x02, 0x4a
	.zero		1
	.zero		1


	//----- nvinfo : EIATTR_EXIT_INSTR_OFFSETS
	.align		4
        /*007c*/ 	.byte	0x04, 0x1c
        /*007e*/ 	.short	(.L_21 - .L_20)


	//   ....[0]....
.L_20:
        /*0080*/ 	.word	0x00000a10


	//   ....[1]....
        /*0084*/ 	.word	0x00000aa0


	//----- nvinfo : EIATTR_CBANK_PARAM_SIZE
	.align		4
.L_21:
        /*0088*/ 	.byte	0x03, 0x19
        /*008a*/ 	.short	0x0030


	//----- nvinfo : EIATTR_PARAM_CBANK
	.align		4
        /*008c*/ 	.byte	0x04, 0x0a
        /*008e*/ 	.short	(.L_23 - .L_22)
	.align		4
.L_22:
        /*0090*/ 	.word	index@(.nv.constant0._Z9matmul_smPfS_S_mmm)
        /*0094*/ 	.short	0x0380
        /*0096*/ 	.short	0x0030


	//----- nvinfo : EIATTR_SW_WAR
	.align		4
.L_23:
        /*0098*/ 	.byte	0x04, 0x36
        /*009a*/ 	.short	(.L_25 - .L_24)
.L_24:
        /*009c*/ 	.word	0x00000008
.L_25:


//--------------------- .nv.callgraph             --------------------------
	.section	.nv.callgraph,"",@"SHT_CUDA_CALLGRAPH"
	.align	4
	.sectionentsize	8
	.align		4
        /*0000*/ 	.word	0x00000000
	.align		4
        /*0004*/ 	.word	0xffffffff
	.align		4
        /*0008*/ 	.word	0x00000000
	.align		4
        /*000c*/ 	.word	0xfffffffe
	.align		4
        /*0010*/ 	.word	0x00000000
	.align		4
        /*0014*/ 	.word	0xfffffffd
	.align		4
        /*0018*/ 	.word	0x00000000
	.align		4
        /*001c*/ 	.word	0xfffffffc


//--------------------- .text._Z9matmul_smPfS_S_mmm --------------------------
	.section	.text._Z9matmul_smPfS_S_mmm,"ax",@progbits
	.align	128
        .global         _Z9matmul_smPfS_S_mmm
        .type           _Z9matmul_smPfS_S_mmm,@function
        .size           _Z9matmul_smPfS_S_mmm,(.L_x_3 - _Z9matmul_smPfS_S_mmm)
        .other          _Z9matmul_smPfS_S_mmm,@"STO_CUDA_ENTRY STV_DEFAULT"
_Z9matmul_smPfS_S_mmm:
.text._Z9matmul_smPfS_S_mmm:
[----:B------:R-:W-:Y:S01]  /*0000*/  LDC R1, c[0x0][0x37c] ;  /* 0x0000df00ff017b82 */ /* 0x000fe20000000800 */
[----:B------:R-:W0:Y:S01]  /*0010*/  LDCU.64 UR12, c[0x0][0x3a0] ;  /* 0x00007400ff0c77ac */ /* 0x000e220008000a00 */
[----:B------:R-:W1:Y:S06]  /*0020*/  S2R R9, SR_TID.Y ;  /* 0x0000000000097919 */ /* 0x000e6c0000002200 */
[----:B------:R-:W1:Y:S01]  /*0030*/  LDC R17, c[0x0][0x364] ;  /* 0x0000d900ff117b82 */ /* 0x000e620000000800 */
[----:B------:R-:W-:Y:S01]  /*0040*/  HFMA2 R21, -RZ, RZ, 0, 0 ;  /* 0x00000000ff157431 */ /* 0x000fe200000001ff */
[----:B------:R-:W2:Y:S01]  /*0050*/  LDCU.64 UR18, c[0x0][0x3a8] ;  /* 0x00007500ff1277ac */ /* 0x000ea20008000a00 */
[----:B------:R-:W3:Y:S01]  /*0060*/  S2R R3, SR_TID.X ;  /* 0x0000000000037919 */ /* 0x000ee20000002100 */
[----:B------:R-:W4:Y:S04]  /*0070*/  LDCU.64 UR16, c[0x0][0x358] ;  /* 0x00006b00ff1077ac */ /* 0x000f280008000a00 */
[----:B------:R-:W1:Y:S08]  /*0080*/  S2UR UR4, SR_CTAID.Y ;  /* 0x00000000000479c3 */ /* 0x000e700000002600 */
[----:B------:R-:W3:Y:S01]  /*0090*/  S2UR UR5, SR_CTAID.X ;  /* 0x00000000000579c3 */ /* 0x000ee20000002500 */
[----:B0-----:R-:W-:-:S04]  /*00a0*/  UIADD3 UR9, UP0, UPT, UR12, 0x1f, URZ ;  /* 0x0000001f0c097890 */ /* 0x001fc8000ff1e0ff */
[----:B------:R-:W-:Y:S02]  /*00b0*/  UIADD3.X UR10, UPT, UPT, URZ, UR13, URZ, UP0, !UPT ;  /* 0x0000000dff0a7290 */ /* 0x000fe400087fe4ff */
[----:B------:R-:W-:Y:S01]  /*00c0*/  UISETP.GE.U32.AND UP0, UPT, UR9, 0x20, UPT ;  /* 0x000000200900788c */ /* 0x000fe2000bf06070 */
[----:B------:R-:W3:Y:S03]  /*00d0*/  LDC R22, c[0x0][0x360] ;  /* 0x0000d800ff167b82 */ /* 0x000ee60000000800 */
[----:B------:R-:W-:Y:S01]  /*00e0*/  UISETP.GE.U32.AND.EX UP0, UPT, UR10, URZ, UPT, UP0 ;  /* 0x000000ff0a00728c */ /* 0x000fe2000bf06100 */
[----:B-1----:R-:W-:Y:S02]  /*00f0*/  IMAD R17, R17, UR4, R9 ;  /* 0x0000000411117c24 */ /* 0x002fe4000f8e0209 */
[----:B---3--:R-:W-:-:S06]  /*0100*/  IMAD R22, R22, UR5, R3 ;  /* 0x0000000516167c24 */ /* 0x008fcc000f8e0203 */
[----:B--2-4-:R-:W-:Y:S05]  /*0110*/  BRA.U !UP0, `(.L_x_0) ;  /* 0x0000000908287547 */ /* 0x014fea000b800000 */
[----:B------:R-:W0:Y:S01]  /*0120*/  LDCU.64 UR14, c[0x0][0x398] ;  /* 0x00007300ff0e77ac */ /* 0x000e220008000a00 */
[----:B------:R-:W1:Y:S01]  /*0130*/  S2UR UR8, SR_CgaCtaId ;  /* 0x00000000000879c3 */ /* 0x000e620000008800 */
[C---:B------:R-:W-:Y:S01]  /*0140*/  IMAD.WIDE.U32 R24, R17.reuse, UR12, RZ ;  /* 0x0000000c11187c25 */ /* 0x040fe2000f8e00ff */
[----:B------:R-:W-:Y:S01]  /*0150*/  MOV R23, RZ ;  /* 0x000000ff00177202 */ /* 0x000fe20000000f00 */
[----:B------:R-:W2:Y:S01]  /*0160*/  LDCU.128 UR20, c[0x0][0x380] ;  /* 0x00007000ff1477ac */ /* 0x000ea20008000c00 */
[----:B------:R-:W-:Y:S01]  /*0170*/  MOV R21, RZ ;  /* 0x000000ff00157202 */ /* 0x000fe20000000f00 */
[----:B------:R-:W-:Y:S01]  /*0180*/  IMAD R2, R17, UR13, R25 ;  /* 0x0000000d11027c24 */ /* 0x000fe2000f8e0219 */
[----:B------:R-:W-:Y:S01]  /*0190*/  IADD3 R15, P0, PT, R3, R24, RZ ;  /* 0x00000018030f7210 */ /* 0x000fe20007f1e0ff */
[----:B------:R-:W-:Y:S01]  /*01a0*/  USHF.R.U64 UR9, UR9, 0x5, UR10 ;  /* 0x0000000509097899 */ /* 0x000fe2000800120a */
[----:B------:R-:W3:Y:S01]  /*01b0*/  LDC.64 R6, c[0x0][0x3a8] ;  /* 0x0000ea00ff067b82 */ /* 0x000ee20000000a00 */
[----:B------:R-:W-:Y:S01]  /*01c0*/  USHF.R.U32.HI UR10, URZ, 0x5, UR10 ;  /* 0x00000005ff0a7899 */ /* 0x000fe2000801160a */
[----:B------:R-:W-:Y:S01]  /*01d0*/  IADD3.X R0, PT, PT, RZ, R2, RZ, P0, !PT ;  /* 0x00000002ff007210 */ /* 0x000fe200007fe4ff */
[----:B0-----:R-:W-:-:S02]  /*01e0*/  UIMAD UR6, UR13, UR14, URZ ;  /* 0x0000000e0d0672a4 */ /* 0x001fc4000f8e02ff */
[----:B------:R-:W-:Y:S02]  /*01f0*/  UIMAD.WIDE.U32 UR4, UR12, UR14, URZ ;  /* 0x0000000e0c0472a5 */ /* 0x000fe4000f8e00ff */
[----:B------:R-:W-:Y:S01]  /*0200*/  UIMAD UR11, UR12, UR15, UR6 ;  /* 0x0000000f0c0b72a4 */ /* 0x000fe2000f8e0206 */
[C---:B--2---:R-:W-:Y:S01]  /*0210*/  LEA R14, P1, R15.reuse, UR20, 0x2 ;  /* 0x000000140f0e7c11 */ /* 0x044fe2000f8210ff */
[----:B------:R-:W0:Y:S03]  /*0220*/  LDCU.64 UR14, c[0x0][0x3a8] ;  /* 0x00007500ff0e77ac */ /* 0x000e260008000a00 */
[----:B------:R-:W-:Y:S01]  /*0230*/  LEA.HI.X R15, R15, UR21, R0, 0x2, P1 ;  /* 0x000000150f0f7c11 */ /* 0x000fe200088f1400 */
[----:B------:R-:W-:Y:S01]  /*0240*/  UMOV UR6, 0x400 ;  /* 0x0000040000067882 */ /* 0x000fe20000000000 */
[----:B------:R-:W-:Y:S01]  /*0250*/  MOV R0, RZ ;  /* 0x000000ff00007202 */ /* 0x000fe20000000f00 */
[----:B------:R-:W-:-:S02]  /*0260*/  UIADD3 UR7, UPT, UPT, UR6, 0x1000, URZ ;  /* 0x0000100006077890 */ /* 0x000fc4000fffe0ff */
[----:B-1----:R-:W-:Y:S01]  /*0270*/  ULEA UR6, UR8, UR6, 0x18 ;  /* 0x0000000608067291 */ /* 0x002fe2000f8ec0ff */
[C---:B---3--:R-:W-:Y:S01]  /*0280*/  IMAD.WIDE.U32 R4, R9.reuse, R6, R22 ;  /* 0x0000000609047225 */ /* 0x048fe200078e0016 */
[----:B------:R-:W-:Y:S01]  /*0290*/  ULEA UR7, UR8, UR7, 0x18 ;  /* 0x0000000708077291 */ /* 0x000fe2000f8ec0ff */
[----:B------:R-:W-:Y:S01]  /*02a0*/  SHF.L.U64.HI R18, R6, 0x7, R7 ;  /* 0x0000000706127819 */ /* 0x000fe20000010207 */
[----:B------:R-:W1:Y:S01]  /*02b0*/  LDCU.64 UR12, c[0x0][0x3a0] ;  /* 0x00007400ff0c77ac */ /* 0x000e620008000a00 */
[C---:B------:R-:W-:Y:S01]  /*02c0*/  IMAD R13, R9.reuse, R7, R5 ;  /* 0x00000007090d7224 */ /* 0x040fe200078e0205 */
[----:B------:R-:W-:Y:S02]  /*02d0*/  LEA R12, P0, R4, UR22, 0x2 ;  /* 0x00000016040c7c11 */ /* 0x000fe4000f8010ff */
[C---:B------:R-:W-:Y:S01]  /*02e0*/  LEA R16, R9.reuse, UR6, 0x7 ;  /* 0x0000000609107c11 */ /* 0x040fe2000f8e38ff */
[----:B------:R-:W-:Y:S01]  /*02f0*/  UIADD3 UR6, UPT, UPT, UR5, UR11, URZ ;  /* 0x0000000b05067290 */ /* 0x000fe2000fffe0ff */
[----:B------:R-:W-:-:S02]  /*0300*/  LEA R20, R9, UR7, 0x7 ;  /* 0x0000000709147c11 */ /* 0x000fc4000f8e38ff */
[----:B------:R-:W-:Y:S01]  /*0310*/  LEA.HI.X R13, R4, UR23, R13, 0x2, P0 ;  /* 0x00000017040d7c11 */ /* 0x000fe200080f140d */
[C---:B------:R-:W-:Y:S01]  /*0320*/  IMAD R19, R3.reuse, 0x4, R16 ;  /* 0x0000000403137824 */ /* 0x040fe200078e0210 */
[----:B------:R-:W-:Y:S02]  /*0330*/  MOV R5, R9 ;  /* 0x0000000900057202 */ /* 0x000fe40000000f00 */
[----:B------:R-:W-:Y:S02]  /*0340*/  MOV R4, RZ ;  /* 0x000000ff00047202 */ /* 0x000fe40000000f00 */
[C---:B------:R-:W-:Y:S02]  /*0350*/  LEA R20, R3.reuse, R20, 0x2 ;  /* 0x0000001403147211 */ /* 0x040fe400078e10ff */
[----:B0-----:R-:W-:-:S07]  /*0360*/  LEA R7, R3, UR7, 0x2 ;  /* 0x0000000703077c11 */ /* 0x001fce000f8e10ff */
.L_x_1:
[----:B-1----:R-:W-:Y:S01]  /*0370*/  ISETP.GE.U32.AND P1, PT, R3, UR12, PT ;  /* 0x0000000c03007c0c */ /* 0x002fe2000bf26070 */
[----:B------:R-:W-:Y:S01]  /*0380*/  HFMA2 R27, -RZ, RZ, 0, 0 ;  /* 0x00000000ff1b7431 */ /* 0x000fe200000001ff */
[----:B------:R-:W-:Y:S02]  /*0390*/  ISETP.GE.U32.AND P3, PT, R5, UR12, PT ;  /* 0x0000000c05007c0c */ /* 0x000fe4000bf66070 */
[----:B------:R-:W-:Y:S02]  /*03a0*/  ISETP.GE.U32.AND P0, PT, R24, UR4, PT ;  /* 0x0000000418007c0c */ /* 0x000fe4000bf06070 */
[----:B------:R-:W-:Y:S02]  /*03b0*/  ISETP.GE.U32.AND.EX P1, PT, R4, UR13, PT, P1 ;  /* 0x0000000d04007c0c */ /* 0x000fe4000bf26110 */
[----:B------:R-:W-:Y:S02]  /*03c0*/  ISETP.GE.U32.AND P2, PT, R22, UR14, PT ;  /* 0x0000000e16007c0c */ /* 0x000fe4000bf46070 */
[----:B------:R-:W-:-:S02]  /*03d0*/  ISETP.GE.U32.AND.EX P3, PT, R0, UR13, PT, P3 ;  /* 0x0000000d00007c0c */ /* 0x000fc4000bf66130 */
[----:B------:R-:W-:Y:S02]  /*03e0*/  ISETP.GE.U32.OR.EX P0, PT, R2, UR6, P1, P0 ;  /* 0x0000000602007c0c */ /* 0x000fe40008f06500 */
[----:B------:R-:W-:Y:S02]  /*03f0*/  ISETP.GE.U32.OR.EX P2, PT, RZ, UR15, P3, P2 ;  /* 0x0000000fff007c0c */ /* 0x000fe40009f46520 */
[----:B------:R-:W-:-:S09]  /*0400*/  MOV R28, RZ ;  /* 0x000000ff001c7202 */ /* 0x000fd20000000f00 */
[----:B------:R0:W2:Y:S04]  /*0410*/  @!P0 LDG.E R28, desc[UR16][R14.64] ;  /* 0x000000100e1c8981 */ /* 0x0000a8000c1e1900 */
[----:B------:R1:W3:Y:S01]  /*0420*/  @!P2 LDG.E R27, desc[UR16][R12.64] ;  /* 0x000000100c1ba981 */ /* 0x0002e2000c1e1900 */
[----:B------:R-:W-:Y:S01]  /*0430*/  UIADD3 UR9, UP0, UPT, UR9, -0x1, URZ ;  /* 0xffffffff09097890 */ /* 0x000fe2000ff1e0ff */
[----:B------:R-:W-:Y:S02]  /*0440*/  IADD3 R3, P3, PT, R3, 0x20, RZ ;  /* 0x0000002003037810 */ /* 0x000fe40007f7e0ff */
[----:B------:R-:W-:Y:S01]  /*0450*/  IADD3 R5, P1, PT, R5, 0x20, RZ ;  /* 0x0000002005057810 */ /* 0x000fe20007f3e0ff */
[----:B------:R-:W-:Y:S01]  /*0460*/  UIADD3.X UR10, UPT, UPT, UR10, -0x1, URZ, UP0, !UPT ;  /* 0xffffffff0a0a7890 */ /* 0x000fe200087fe4ff */
[----:B0-----:R-:W-:Y:S01]  /*0470*/  IADD3 R14, P2, PT, R14, 0x80, RZ ;  /* 0x000000800e0e7810 */ /* 0x001fe20007f5e0ff */
[----:B------:R-:W-:Y:S01]  /*0480*/  UISETP.NE.U32.AND UP0, UPT, UR9, URZ, UPT ;  /* 0x000000ff0900728c */ /* 0x000fe2000bf05070 */
[----:B------:R-:W-:Y:S01]  /*0490*/  IADD3.X R0, PT, PT, RZ, R0, RZ, P1, !PT ;  /* 0x00000000ff007210 */ /* 0x000fe20000ffe4ff */
[----:B------:R-:W-:Y:S01]  /*04a0*/  IMAD.X R4, RZ, RZ, R4, P3 ;  /* 0x000000ffff047224 */ /* 0x000fe200018e0604 */
[----:B-1----:R-:W-:Y:S01]  /*04b0*/  LEA R12, P0, R6, R12, 0x7 ;  /* 0x0000000c060c7211 */ /* 0x002fe200078038ff */
[----:B------:R-:W-:Y:S01]  /*04c0*/  UISETP.NE.AND.EX UP0, UPT, UR10, URZ, UPT, UP0 ;  /* 0x000000ff0a00728c */ /* 0x000fe2000bf05300 */
[----:B------:R-:W-:-:S02]  /*04d0*/  IADD3.X R15, PT, PT, RZ, R15, RZ, P2, !PT ;  /* 0x0000000fff0f7210 */ /* 0x000fc400017fe4ff */
[----:B------:R-:W-:Y:S01]  /*04e0*/  IADD3.X R13, PT, PT, R13, R18, RZ, P0, !PT ;  /* 0x000000120d0d7210 */ /* 0x000fe200007fe4ff */
[----:B--2---:R-:W-:Y:S04]  /*04f0*/  STS [R19], R28 ;  /* 0x0000001c13007388 */ /* 0x004fe80000000800 */
[----:B---3--:R-:W-:Y:S01]  /*0500*/  STS [R20], R27 ;  /* 0x0000001b14007388 */ /* 0x008fe20000000800 */
[----:B------:R-:W-:Y:S06]  /*0510*/  BAR.SYNC.DEFER_BLOCKING 0x0 ;  /* 0x0000000000007b1d */ /* 0x000fec0000010000 */
[----:B------:R-:W-:Y:S04]  /*0520*/  LDS R29, [R7] ;  /* 0x00000000071d7984 */ /* 0x000fe80000000800 */
[----:B------:R-:W0:Y:S04]  /*0530*/  LDS.128 R8, [R16] ;  /* 0x0000000010087984 */ /* 0x000e280000000c00 */
[----:B------:R-:W1:Y:S04]  /*0540*/  LDS R26, [R7+0x80] ;  /* 0x00008000071a7984 */ /* 0x000e680000000800 */
[----:B------:R-:W-:Y:S01]  /*0550*/  LDS R28, [R7+0x300] ;  /* 0x00030000071c7984 */ /* 0x000fe20000000800 */
[----:B0-----:R-:W-:-:S03]  /*0560*/  FFMA R29, R8, R29, R21 ;  /* 0x0000001d081d7223 */ /* 0x001fc60000000015 */
[----:B------:R-:W0:Y:S01]  /*0570*/  LDS R21, [R7+0x100] ;  /* 0x0001000007157984 */ /* 0x000e220000000800 */
[----:B-1----:R-:W-:-:S03]  /*0580*/  FFMA R9, R26, R9, R29 ;  /* 0x000000091a097223 */ /* 0x002fc6000000001d */
[----:B------:R-:W1:Y:S04]  /*0590*/  LDS R8, [R7+0x180] ;  /* 0x0001800007087984 */ /* 0x000e680000000800 */
[----:B------:R-:W-:Y:S01]  /*05a0*/  LDS R26, [R7+0x280] ;  /* 0x00028000071a7984 */ /* 0x000fe20000000800 */
[----:B0-----:R-:W-:-:S03]  /*05b0*/  FFMA R9, R21, R10, R9 ;  /* 0x0000000a15097223 */ /* 0x001fc60000000009 */
[----:B------:R-:W-:Y:S01]  /*05c0*/  LDS R21, [R7+0x200] ;  /* 0x0002000007157984 */ /* 0x000fe20000000800 */
[----:B-1----:R-:W-:-:S03]  /*05d0*/  FFMA R27, R8, R11, R9 ;  /* 0x0000000b081b7223 */ /* 0x002fc60000000009 */
[----:B------:R-:W0:Y:S02]  /*05e0*/  LDS.128 R8, [R16+0x10] ;  /* 0x0000100010087984 */ /* 0x000e240000000c00 */
[----:B0-----:R-:W-:Y:S02]  /*05f0*/  FFMA R21, R8, R21, R27 ;  /* 0x0000001508157223 */ /* 0x001fe4000000001b */
[----:B------:R-:W0:Y:S02]  /*0600*/  LDS R8, [R7+0x380] ;  /* 0x0003800007087984 */ /* 0x000e240000000800 */
[----:B------:R-:W-:Y:S02]  /*0610*/  FFMA R9, R26, R9, R21 ;  /* 0x000000091a097223 */ /* 0x000fe40000000015 */
[----:B------:R-:W-:Y:S02]  /*0620*/  LDS R21, [R7+0x400] ;  /* 0x0004000007157984 */ /* 0x000fe40000000800 */
[----:B------:R-:W-:-:S02]  /*0630*/  FFMA R9, R28, R10, R9 ;  /* 0x0000000a1c097223 */ /* 0x000fc40000000009 */
[----:B------:R-:W-:Y:S04]  /*0640*/  LDS R26, [R7+0x480] ;  /* 0x00048000071a7984 */ /* 0x000fe80000000800 */
[----:B------:R-:W-:Y:S01]  /*0650*/  LDS R28, [R7+0x500] ;  /* 0x00050000071c7984 */ /* 0x000fe20000000800 */
[----:B0-----:R-:W-:-:S03]  /*0660*/  FFMA R27, R8, R11, R9 ;  /* 0x0000000b081b7223 */ /* 0x001fc60000000009 */
        /* <DEDUP_REMOVED lines=42> */
[----:B------:R-:W-:Y:S02]  /*0910*/  LDS R26, [R7+0xe80] ;  /* 0x000e8000071a7984 */ /* 0x000fe40000000800 */
[----:B0-----:R-:W-:Y:S02]  /*0920*/  FFMA R27, R8, R11, R9 ;  /* 0x0000000b081b7223 */ /* 0x001fe40000000009 */
[----:B------:R-:W0:Y:S02]  /*0930*/  LDS.128 R8, [R16+0x70] ;  /* 0x0000700010087984 */ /* 0x000e240000000c00 */
[----:B0-----:R-:W-:Y:S02]  /*0940*/  FFMA R21, R8, R21, R27 ;  /* 0x0000001508157223 */ /* 0x001fe4000000001b */
[----:B------:R-:W0:Y:S02]  /*0950*/  LDS R8, [R7+0xf00] ;  /* 0x000f000007087984 */ /* 0x000e240000000800 */
[----:B------:R-:W-:-:S02]  /*0960*/  FFMA R9, R26, R9, R21 ;  /* 0x000000091a097223 */ /* 0x000fc40000000015 */
[----:B------:R-:W1:Y:S02]  /*0970*/  LDS R27, [R7+0xf80] ;  /* 0x000f8000071b7984 */ /* 0x000e640000000800 */
[----:B0-----:R-:W-:-:S04]  /*0980*/  FFMA R8, R8, R10, R9 ;  /* 0x0000000a08087223 */ /* 0x001fc80000000009 */
[----:B-1----:R-:W-:Y:S01]  /*0990*/  FFMA R21, R27, R11, R8 ;  /* 0x0000000b1b157223 */ /* 0x002fe20000000008 */
[----:B------:R-:W-:Y:S06]  /*09a0*/  BAR.SYNC.DEFER_BLOCKING 0x0 ;  /* 0x0000000000007b1d */ /* 0x000fec0000010000 */
[----:B------:R-:W-:Y:S05]  /*09b0*/  BRA.U UP0, `(.L_x_1) ;  /* 0xfffffff9006c7547 */ /* 0x000fea000b83ffff */
.L_x_0:
[----:B------:R-:W0:Y:S01]  /*09c0*/  LDCU.64 UR4, c[0x0][0x398] ;  /* 0x00007300ff0477ac */ /* 0x000e220008000a00 */
[----:B------:R-:W-:-:S04]  /*09d0*/  ISETP.GE.U32.AND P0, PT, R22, UR18, PT ;  /* 0x0000001216007c0c */ /* 0x000fc8000bf06070 */
[----:B------:R-:W-:Y:S02]  /*09e0*/  ISETP.GE.U32.AND.EX P0, PT, RZ, UR19, PT, P0 ;  /* 0x00000013ff007c0c */ /* 0x000fe4000bf06100 */
[----:B0-----:R-:W-:-:S04]  /*09f0*/  ISETP.GE.U32.AND P1, PT, R17, UR4, PT ;  /* 0x0000000411007c0c */ /* 0x001fc8000bf26070 */
[----:B------:R-:W-:-:S13]  /*0a00*/  ISETP.GE.U32.OR.EX P0, PT, RZ, UR5, P0, P1 ;  /* 0x00000005ff007c0c */ /* 0x000fda0008706510 */
[----:B------:R-:W-:Y:S05]  /*0a10*/  @P0 EXIT ;  /* 0x000000000000094d */ /* 0x000fea0003800000 */
[----:B------:R-:W0:Y:S01]  /*0a20*/  LDCU.64 UR4, c[0x0][0x390] ;  /* 0x00007200ff0477ac */ /* 0x000e220008000a00 */
[----:B------:R-:W-:Y:S01]  /*0a30*/  HFMA2 R3, -RZ, RZ, 0, 0 ;  /* 0x00000000ff037431 */ /* 0x000fe200000001ff */
[----:B------:R-:W-:-:S05]  /*0a40*/  MOV R2, R22 ;  /* 0x0000001600027202 */ /* 0x000fca0000000f00 */
[----:B------:R-:W-:-:S04]  /*0a50*/  IMAD.WIDE.U32 R2, R17, UR18, R2 ;  /* 0x0000001211027c25 */ /* 0x000fc8000f8e0002 */
[----:B------:R-:W-:Y:S01]  /*0a60*/  IMAD R17, R17, UR19, R3 ;  /* 0x0000001311117c24 */ /* 0x000fe2000f8e0203 */
[----:B0-----:R-:W-:-:S04]  /*0a70*/  LEA R4, P0, R2, UR4, 0x2 ;  /* 0x0000000402047c11 */ /* 0x001fc8000f8010ff */
[----:B------:R-:W-:-:S05]  /*0a80*/  LEA.HI.X R5, R2, UR5, R17, 0x2, P0 ;  /* 0x0000000502057c11 */ /* 0x000fca00080f1411 */
[----:B------:R-:W-:Y:S01]  /*0a90*/  STG.E desc[UR16][R4.64], R21 ;  /* 0x0000001504007986 */ /* 0x000fe2000c101910 */
[----:B------:R-:W-:Y:S05]  /*0aa0*/  EXIT ;  /* 0x000000000000794d */ /* 0x000fea0003800000 */
.L_x_2:
[----:B------:R-:W-:-:S00]  /*0ab0*/  BRA `(.L_x_2) ;  /* 0xfffffffc00fc7947 */ /* 0x000fc0000383ffff */
[----:B------:R-:W-:-:S00]  /*0ac0*/  NOP ;  /* 0x0000000000007918 */ /* 0x000fc00000000000 */
        /* <DEDUP_REMOVED lines=11> */
.L_x_3:


//--------------------- .nv.shared._Z9matmul_smPfS_S_mmm --------------------------
	.section	.nv.shared._Z9matmul_smPfS_S_mmm,"aw",@nobits
	.sectionflags	@""
	.align	4
.nv.shared._Z9matmul_smPfS_S_mmm:
	.zero		9216


//--------------------- .nv.shared.reserved.0     --------------------------
	.section	.nv.shared.reserved.0,"aw",@nobits
	.weak		__nv_reservedSMEM_offset_0_alias
	.size		__nv_reservedSMEM_offset_0_alias, 0, 64
	.other		__nv_reservedSMEM_offset_0_alias,@"STO_CUDA_RESERVED_SHARED STV_DEFAULT"
__nv_reservedSMEM_offset_0_alias:
	.zero		0
	.zero		64


//--------------------- .nv.constant0._Z9matmul_smPfS_S_mmm --------------------------
	.section	.nv.constant0._Z9matmul_smPfS_S_mmm,"a",@progbits
	.sectionflags	@""
	.align	4
.nv.constant0._Z9matmul_smPfS_S_mmm:
	.zero		944


//--------------------- SYMBOLS --------------------------

	.type		.nv.reservedSmem.offset0,@object
	.size		.nv.reservedSmem.offset0,0x4
	.type		.nv.reservedSmem.cap,@object
	.size		.nv.reservedSmem.cap,0x4
